	.headerflags	@"EF_CUDA_TEXMODE_UNIFIED EF_CUDA_64BIT_ADDRESS EF_CUDA_ACCELERATORS EF_CUDA_SM90 EF_CUDA_VIRTUAL_SM(EF_CUDA_SM90)"
	.elftype	@"ET_EXEC"


//--------------------- .nv.info                  --------------------------
	.section	.nv.info,"",@"SHT_CUDA_INFO"
	.align	4


	//----- nvinfo : EIATTR_REGCOUNT
	.align		4
        /*0000*/ 	.byte	0x04, 0x2f
        /*0002*/ 	.short	(.L_1 - .L_0)
	.align		4
.L_0:
        /*0004*/ 	.word	index@(triton_poi_fused_convolution_leaky_relu_2)
        /*0008*/ 	.word	0x0000000e


	//----- nvinfo : EIATTR_MIN_STACK_SIZE
	.align		4
.L_1:
        /*000c*/ 	.byte	0x04, 0x12
        /*000e*/ 	.short	(.L_3 - .L_2)
	.align		4
.L_2:
        /*0010*/ 	.word	index@(triton_poi_fused_convolution_leaky_relu_2)
        /*0014*/ 	.word	0x00000000


	//----- nvinfo : EIATTR_FRAME_SIZE
	.align		4
.L_3:
        /*0018*/ 	.byte	0x04, 0x11
        /*001a*/ 	.short	(.L_5 - .L_4)
	.align		4
.L_4:
        /*001c*/ 	.word	index@(triton_poi_fused_convolution_leaky_relu_2)
        /*0020*/ 	.word	0x00000000


	//----- nvinfo : EIATTR_MIN_STACK_SIZE
	.align		4
.L_5:
        /*0024*/ 	.byte	0x04, 0x12
        /*0026*/ 	.short	(.L_7 - .L_6)
	.align		4
.L_6:
        /*0028*/ 	.word	index@(triton_poi_fused_convolution_leaky_relu_2)
        /*002c*/ 	.word	0x00000000
.L_7:


//--------------------- .nv.info.triton_poi_fused_convolution_leaky_relu_2 --------------------------
	.section	.nv.info.triton_poi_fused_convolution_leaky_relu_2,"",@"SHT_CUDA_INFO"
	.sectionflags	@""
	.align	4


	//----- nvinfo : EIATTR_CUDA_API_VERSION
	.align		4
        /*0000*/ 	.byte	0x04, 0x37
        /*0002*/ 	.short	(.L_9 - .L_8)
.L_8:
        /*0004*/ 	.word	0x0000007c


	//----- nvinfo : EIATTR_KPARAM_INFO
	.align		4
.L_9:
        /*0008*/ 	.byte	0x04, 0x17
        /*000a*/ 	.short	(.L_11 - .L_10)
.L_10:
        /*000c*/ 	.word	0x00000000
        /*0010*/ 	.short	0x0003
        /*0012*/ 	.short	0x0018
        /*0014*/ 	.byte	0x00, 0xf0, 0x11, 0x00


	//----- nvinfo : EIATTR_KPARAM_INFO
	.align		4
.L_11:
        /*0018*/ 	.byte	0x04, 0x17
        /*001a*/ 	.short	(.L_13 - .L_12)
.L_12:
        /*001c*/ 	.word	0x00000000
        /*0020*/ 	.short	0x0002
        /*0022*/ 	.short	0x0010
        /*0024*/ 	.byte	0x00, 0xf4, 0x21, 0x00


	//----- nvinfo : EIATTR_KPARAM_INFO
	.align		4
.L_13:
        /*0028*/ 	.byte	0x04, 0x17
        /*002a*/ 	.short	(.L_15 - .L_14)
.L_14:
        /*002c*/ 	.word	0x00000000
        /*0030*/ 	.short	0x0001
        /*0032*/ 	.short	0x0008
        /*0034*/ 	.byte	0x00, 0xf4, 0x21, 0x00


	//----- nvinfo : EIATTR_KPARAM_INFO
	.align		4
.L_15:
        /*0038*/ 	.byte	0x04, 0x17
        /*003a*/ 	.short	(.L_17 - .L_16)
.L_16:
        /*003c*/ 	.word	0x00000000
        /*0040*/ 	.short	0x0000
        /*0042*/ 	.short	0x0000
        /*0044*/ 	.byte	0x00, 0xf4, 0x21, 0x00


	//----- nvinfo : EIATTR_SPARSE_MMA_MASK
	.align		4
.L_17:
        /*0048*/ 	.byte	0x03, 0x50
        /*004a*/ 	.short	0x0000


	//----- nvinfo : EIATTR_MAXREG_COUNT
	.align		4
        /*004c*/ 	.byte	0x03, 0x1b
        /*004e*/ 	.short	0x00ff


	//----- nvinfo : EIATTR_EXIT_INSTR_OFFSETS
	.align		4
        /*0050*/ 	.byte	0x04, 0x1c
        /*0052*/ 	.short	(.L_19 - .L_18)


	//   ....[0]....
.L_18:
        /*0054*/ 	.word	0x000001d0


	//   ....[1]....
        /*0058*/ 	.word	0x000001f0


	//----- nvinfo : EIATTR_REQNTID
	.align		4
.L_19:
        /*005c*/ 	.byte	0x04, 0x10
        /*005e*/ 	.short	(.L_21 - .L_20)
.L_20:
        /*0060*/ 	.word	0x00000080
        /*0064*/ 	.word	0x00000001
        /*0068*/ 	.word	0x00000001


	//----- nvinfo : EIATTR_CBANK_PARAM_SIZE
	.align		4
.L_21:
        /*006c*/ 	.byte	0x03, 0x19
        /*006e*/ 	.short	0x001c


	//----- nvinfo : EIATTR_PARAM_CBANK
	.align		4
        /*0070*/ 	.byte	0x04, 0x0a
        /*0072*/ 	.short	(.L_23 - .L_22)
	.align		4
.L_22:
        /*0074*/ 	.word	index@(.nv.constant0.triton_poi_fused_convolution_leaky_relu_2)
        /*0078*/ 	.short	0x0210
        /*007a*/ 	.short	0x001c


	//----- nvinfo : EIATTR_SW_WAR
	.align		4
.L_23:
        /*007c*/ 	.byte	0x04, 0x36
        /*007e*/ 	.short	(.L_25 - .L_24)
.L_24:
        /*0080*/ 	.word	0x00000008
.L_25:


//--------------------- .nv.callgraph             --------------------------
	.section	.nv.callgraph,"",@"SHT_CUDA_CALLGRAPH"
	.align	4
	.sectionentsize	8
	.align		4
        /*0000*/ 	.word	0x00000000
	.align		4
        /*0004*/ 	.word	0xffffffff
	.align		4
        /*0008*/ 	.word	0x00000000
	.align		4
        /*000c*/ 	.word	0xfffffffe
	.align		4
        /*0010*/ 	.word	0x00000000
	.align		4
        /*0014*/ 	.word	0xfffffffd
	.align		4
        /*0018*/ 	.word	0x00000000
	.align		4
        /*001c*/ 	.word	0xfffffffc


//--------------------- .text.triton_poi_fused_convolution_leaky_relu_2 --------------------------
	.section	.text.triton_poi_fused_convolution_leaky_relu_2,"ax",@progbits
	.align	128
        .global         triton_poi_fused_convolution_leaky_relu_2
        .type           triton_poi_fused_convolution_leaky_relu_2,@function
        .size           triton_poi_fused_convolution_leaky_relu_2,(.L_x_1 - triton_poi_fused_convolution_leaky_relu_2)
        .other          triton_poi_fused_convolution_leaky_relu_2,@"STO_CUDA_ENTRY STV_DEFAULT"
triton_poi_fused_convolution_leaky_relu_2:
.text.triton_poi_fused_convolution_leaky_relu_2:
[----:B------:R-:W0:Y:S02]  /*0000*/  LDC R1, c[0x0][0x28] ;  /* 0x00000a00ff017b82 */ /* 0x000e240000000800 */
[----:B------:R-:W1:Y:S01]  /*0010*/  S2R R0, SR_TID.X ;  /* 0x0000000000007919 */ /* 0x000e620000002100 */
[----:B------:R-:W2:Y:S01]  /*0020*/  LDC.64 R4, c[0x0][0x218] ;  /* 0x00008600ff047b82 */ /* 0x000ea20000000a00 */
[----:B------:R-:W-:Y:S01]  /*0030*/  ULDC.64 UR4, c[0x0][0x208] ;  /* 0x0000820000047ab9 */ /* 0x000fe20000000a00 */
[----:B------:R-:W-:Y:S01]  /*0040*/  ULDC.64 UR6, c[0x0][0x220] ;  /* 0x0000880000067ab9 */ /* 0x000fe20000000a00 */
[----:B------:R-:W3:Y:S05]  /*0050*/  S2R R7, SR_CTAID.X ;  /* 0x0000000000077919 */ /* 0x000eea0000002500 */
[----:B------:R-:W4:Y:S01]  /*0060*/  LDC.64 R2, c[0x0][0x210] ;  /* 0x00008400ff027b82 */ /* 0x000f220000000a00 */
[----:B-1----:R-:W-:-:S05]  /*0070*/  LOP3.LUT R0, R0, 0x7f, RZ, 0xc0, !PT ;  /* 0x0000007f00007812 */ /* 0x002fca00078ec0ff */
[----:B---3--:R-:W-:-:S04]  /*0080*/  IMAD R7, R7, 0x80, R0 ;  /* 0x0000008007077824 */ /* 0x008fc800078e0200 */
[C---:B------:R-:W-:Y:S01]  /*0090*/  IMAD.HI R0, R7.reuse, 0x51eb851f, RZ ;  /* 0x51eb851f07007827 */ /* 0x040fe200078e02ff */
[----:B------:R-:W-:-:S03]  /*00a0*/  ISETP.GE.AND P1, PT, R7, 0x6400, PT ;  /* 0x000064000700780c */ /* 0x000fc60003f26270 */
[----:B----4-:R-:W-:Y:S01]  /*00b0*/  IMAD.WIDE R2, R7, 0x4, R2 ;  /* 0x0000000407027825 */ /* 0x010fe200078e0202 */
[----:B------:R-:W-:-:S04]  /*00c0*/  SHF.R.U32.HI R9, RZ, 0x1f, R0 ;  /* 0x0000001fff097819 */ /* 0x000fc80000011600 */
[----:B------:R-:W-:-:S04]  /*00d0*/  LEA.HI.SX32 R9, R0, R9, 0x19 ;  /* 0x0000000900097211 */ /* 0x000fc800078fcaff */
[----:B------:R-:W-:-:S04]  /*00e0*/  LEA.HI R0, R9, R9, RZ, 0x4 ;  /* 0x0000000909007211 */ /* 0x000fc800078f20ff */
[----:B------:R-:W-:-:S05]  /*00f0*/  LOP3.LUT R0, R0, 0xfffffff0, RZ, 0xc0, !PT ;  /* 0xfffffff000007812 */ /* 0x000fca00078ec0ff */
[----:B------:R-:W-:Y:S02]  /*0100*/  IMAD.IADD R9, R9, 0x1, -R0 ;  /* 0x0000000109097824 */ /* 0x000fe400078e0a00 */
[----:B------:R-:W-:Y:S02]  /*0110*/  IMAD.MOV.U32 R0, RZ, RZ, RZ ;  /* 0x000000ffff007224 */ /* 0x000fe400078e00ff */
[----:B--2---:R-:W-:-:S04]  /*0120*/  IMAD.WIDE R4, R9, 0x4, R4 ;  /* 0x0000000409047825 */ /* 0x004fc800078e0204 */
[----:B------:R-:W-:Y:S01]  /*0130*/  IMAD.MOV.U32 R9, RZ, RZ, RZ ;  /* 0x000000ffff097224 */ /* 0x000fe200078e00ff */
[----:B------:R-:W2:Y:S05]  /*0140*/  @!P1 LDG.E R0, desc[UR4][R2.64] ;  /* 0x0000000402009981 */ /* 0x000eaa000c1e1900 */
[----:B------:R-:W2:Y:S01]  /*0150*/  @!P1 LDG.E.EL R9, desc[UR4][R4.64] ;  /* 0x0000000404099981 */ /* 0x000ea2000c2e1900 */
[----:B------:R-:W-:-:S04]  /*0160*/  IADD3 R6, P2, R7, UR6, RZ ;  /* 0x0000000607067c10 */ /* 0x000fc8000ff5e0ff */
[----:B------:R-:W-:Y:S02]  /*0170*/  LEA.HI.X.SX32 R7, R7, UR7, 0x1, P2 ;  /* 0x0000000707077c11 */ /* 0x000fe400090f0eff */
[----:B--2---:R-:W-:Y:S01]  /*0180*/  FSETP.GT.AND P0, PT, R0, -R9, PT ;  /* 0x800000090000720b */ /* 0x004fe20003f04000 */
[----:B------:R-:W-:-:S03]  /*0190*/  FADD R9, R9, R0 ;  /* 0x0000000009097221 */ /* 0x000fc60000000000 */
[----:B------:R-:W-:-:S05]  /*01a0*/  SEL R11, RZ, 0x1, !P0 ;  /* 0x00000001ff0b7807 */ /* 0x000fca0004000000 */
[----:B------:R1:W-:Y:S04]  /*01b0*/  @!P1 STG.E.U8 desc[UR4][R6.64], R11 ;  /* 0x0000000b06009986 */ /* 0x0003e8000c101104 */
[----:B------:R-:W-:Y:S01]  /*01c0*/  @!P0 FMUL R9, R9, 0.10000000149011611938 ;  /* 0x3dcccccd09098820 */ /* 0x000fe20000400000 */
[----:B------:R-:W-:Y:S06]  /*01d0*/  @P1 EXIT ;  /* 0x000000000000194d */ /* 0x000fec0003800000 */
[----:B------:R-:W-:Y:S01]  /*01e0*/  STG.E desc[UR4][R2.64], R9 ;  /* 0x0000000902007986 */ /* 0x000fe2000c101904 */
[----:B------:R-:W-:Y:S05]  /*01f0*/  EXIT ;  /* 0x000000000000794d */ /* 0x000fea0003800000 */
.L_x_0:
[----:B------:R-:W-:-:S00]  /*0200*/  BRA `(.L_x_0) ;  /* 0xfffffffc00fc7947 */ /* 0x000fc0000383ffff */
[----:B------:R-:W-:-:S00]  /*0210*/  NOP ;  /* 0x0000000000007918 */ /* 0x000fc00000000000 */
        /* <DEDUP_REMOVED lines=14> */
.L_x_1:


//--------------------- .nv.constant0.triton_poi_fused_convolution_leaky_relu_2 --------------------------
	.section	.nv.constant0.triton_poi_fused_convolution_leaky_relu_2,"a",@progbits
	.sectionflags	@""
	.align	4
.nv.constant0.triton_poi_fused_convolution_leaky_relu_2:
	.zero		556
